//
// Generated by NVIDIA NVVM Compiler
//
// Compiler Build ID: CL-36424714
// Cuda compilation tools, release 13.0, V13.0.88
// Based on NVVM 20.0.0
//

.version 9.0
.target sm_100
.address_size 64

	// .globl	_Z17convolutionKernelPKfS0_Pfiiiii

.visible .entry _Z17convolutionKernelPKfS0_Pfiiiii(
	.param .u64 .ptr .align 1 _Z17convolutionKernelPKfS0_Pfiiiii_param_0,
	.param .u64 .ptr .align 1 _Z17convolutionKernelPKfS0_Pfiiiii_param_1,
	.param .u64 .ptr .align 1 _Z17convolutionKernelPKfS0_Pfiiiii_param_2,
	.param .u32 _Z17convolutionKernelPKfS0_Pfiiiii_param_3,
	.param .u32 _Z17convolutionKernelPKfS0_Pfiiiii_param_4,
	.param .u32 _Z17convolutionKernelPKfS0_Pfiiiii_param_5,
	.param .u32 _Z17convolutionKernelPKfS0_Pfiiiii_param_6,
	.param .u32 _Z17convolutionKernelPKfS0_Pfiiiii_param_7
)
{
	.reg .pred 	%p<92>;
	.reg .b32 	%r<76>;
	.reg .b32 	%f<103>;
	.reg .b64 	%rd<26>;

	ld.param.u64 	%rd10, [_Z17convolutionKernelPKfS0_Pfiiiii_param_0];
	ld.param.u64 	%rd11, [_Z17convolutionKernelPKfS0_Pfiiiii_param_1];
	ld.param.u32 	%r27, [_Z17convolutionKernelPKfS0_Pfiiiii_param_3];
	ld.param.u32 	%r28, [_Z17convolutionKernelPKfS0_Pfiiiii_param_4];
	ld.param.u32 	%r32, [_Z17convolutionKernelPKfS0_Pfiiiii_param_5];
	ld.param.u32 	%r30, [_Z17convolutionKernelPKfS0_Pfiiiii_param_6];
	ld.param.u32 	%r31, [_Z17convolutionKernelPKfS0_Pfiiiii_param_7];
	cvta.to.global.u64 	%rd1, %rd11;
	cvta.to.global.u64 	%rd2, %rd10;
	mov.u32 	%r33, %ctaid.x;
	mov.u32 	%r34, %ntid.x;
	mov.u32 	%r35, %tid.x;
	mad.lo.s32 	%r1, %r33, %r34, %r35;
	mov.u32 	%r36, %ctaid.y;
	mov.u32 	%r37, %ntid.y;
	mov.u32 	%r38, %tid.y;
	mad.lo.s32 	%r39, %r36, %r37, %r38;
	max.s32 	%r40, %r1, %r39;
	setp.ge.s32 	%p2, %r40, %r32;
	mov.f32 	%f81, 0f00000000;
	@%p2 bra 	$L__BB0_48;
	setp.lt.s32 	%p3, %r31, 1;
	@%p3 bra 	$L__BB0_47;
	setp.lt.s32 	%p4, %r28, 1;
	mul.lo.s32 	%r3, %r30, %r1;
	@%p4 bra 	$L__BB0_47;
	and.b32  	%r4, %r28, 7;
	and.b32  	%r5, %r28, 3;
	and.b32  	%r6, %r28, 2147483640;
	mul.lo.s32 	%r7, %r30, %r39;
	mov.f32 	%f81, 0f00000000;
	mov.b32 	%r70, 0;
$L__BB0_4:
	mul.lo.s32 	%r9, %r70, %r27;
	mul.lo.s32 	%r10, %r70, %r28;
	mov.b32 	%r71, 0;
$L__BB0_5:
	setp.lt.u32 	%p5, %r28, 8;
	add.s32 	%r44, %r71, %r7;
	setp.gt.s32 	%p6, %r44, -1;
	setp.lt.s32 	%p7, %r44, %r27;
	and.pred  	%p1, %p6, %p7;
	add.s32 	%r45, %r44, %r9;
	mul.lo.s32 	%r12, %r45, %r27;
	add.s32 	%r46, %r71, %r10;
	mul.lo.s32 	%r13, %r46, %r28;
	mov.b32 	%r74, 0;
	@%p5 bra 	$L__BB0_24;
	mov.b32 	%r72, 0;
$L__BB0_7:
	.pragma "nounroll";
	add.s32 	%r15, %r72, %r3;
	setp.gt.s32 	%p8, %r15, -1;
	setp.lt.s32 	%p9, %r15, %r27;
	and.pred  	%p10, %p8, %p9;
	and.pred  	%p11, %p10, %p1;
	add.s32 	%r48, %r15, %r12;
	mul.wide.s32 	%rd12, %r48, 4;
	add.s64 	%rd3, %rd2, %rd12;
	add.s32 	%r49, %r72, %r13;
	mul.wide.s32 	%rd13, %r49, 4;
	add.s64 	%rd4, %rd1, %rd13;
	not.pred 	%p12, %p11;
	@%p12 bra 	$L__BB0_9;
	ld.global.f32 	%f45, [%rd3];
	ld.global.f32 	%f46, [%rd4];
	fma.rn.f32 	%f81, %f45, %f46, %f81;
$L__BB0_9:
	add.s32 	%r50, %r15, 1;
	setp.gt.s32 	%p13, %r50, -1;
	setp.lt.s32 	%p14, %r50, %r27;
	and.pred  	%p15, %p13, %p14;
	and.pred  	%p16, %p15, %p1;
	not.pred 	%p17, %p16;
	@%p17 bra 	$L__BB0_11;
	ld.global.f32 	%f47, [%rd3+4];
	ld.global.f32 	%f48, [%rd4+4];
	fma.rn.f32 	%f81, %f47, %f48, %f81;
$L__BB0_11:
	add.s32 	%r51, %r15, 2;
	setp.gt.s32 	%p18, %r51, -1;
	setp.lt.s32 	%p19, %r51, %r27;
	and.pred  	%p20, %p18, %p19;
	and.pred  	%p21, %p20, %p1;
	not.pred 	%p22, %p21;
	@%p22 bra 	$L__BB0_13;
	ld.global.f32 	%f49, [%rd3+8];
	ld.global.f32 	%f50, [%rd4+8];
	fma.rn.f32 	%f81, %f49, %f50, %f81;
$L__BB0_13:
	add.s32 	%r52, %r15, 3;
	setp.gt.s32 	%p23, %r52, -1;
	setp.lt.s32 	%p24, %r52, %r27;
	and.pred  	%p25, %p23, %p24;
	and.pred  	%p26, %p25, %p1;
	not.pred 	%p27, %p26;
	@%p27 bra 	$L__BB0_15;
	ld.global.f32 	%f51, [%rd3+12];
	ld.global.f32 	%f52, [%rd4+12];
	fma.rn.f32 	%f81, %f51, %f52, %f81;
$L__BB0_15:
	add.s32 	%r53, %r15, 4;
	setp.gt.s32 	%p28, %r53, -1;
	setp.lt.s32 	%p29, %r53, %r27;
	and.pred  	%p30, %p28, %p29;
	and.pred  	%p31, %p30, %p1;
	not.pred 	%p32, %p31;
	@%p32 bra 	$L__BB0_17;
	ld.global.f32 	%f53, [%rd3+16];
	ld.global.f32 	%f54, [%rd4+16];
	fma.rn.f32 	%f81, %f53, %f54, %f81;
$L__BB0_17:
	add.s32 	%r54, %r15, 5;
	setp.gt.s32 	%p33, %r54, -1;
	setp.lt.s32 	%p34, %r54, %r27;
	and.pred  	%p35, %p33, %p34;
	and.pred  	%p36, %p35, %p1;
	not.pred 	%p37, %p36;
	@%p37 bra 	$L__BB0_19;
	ld.global.f32 	%f55, [%rd3+20];
	ld.global.f32 	%f56, [%rd4+20];
	fma.rn.f32 	%f81, %f55, %f56, %f81;
$L__BB0_19:
	add.s32 	%r55, %r15, 6;
	setp.gt.s32 	%p38, %r55, -1;
	setp.lt.s32 	%p39, %r55, %r27;
	and.pred  	%p40, %p38, %p39;
	and.pred  	%p41, %p40, %p1;
	not.pred 	%p42, %p41;
	@%p42 bra 	$L__BB0_21;
	ld.global.f32 	%f57, [%rd3+24];
	ld.global.f32 	%f58, [%rd4+24];
	fma.rn.f32 	%f81, %f57, %f58, %f81;
$L__BB0_21:
	add.s32 	%r56, %r15, 7;
	setp.gt.s32 	%p43, %r56, -1;
	setp.lt.s32 	%p44, %r56, %r27;
	and.pred  	%p45, %p43, %p44;
	and.pred  	%p46, %p45, %p1;
	not.pred 	%p47, %p46;
	@%p47 bra 	$L__BB0_23;
	ld.global.f32 	%f59, [%rd3+28];
	ld.global.f32 	%f60, [%rd4+28];
	fma.rn.f32 	%f81, %f59, %f60, %f81;
$L__BB0_23:
	add.s32 	%r72, %r72, 8;
	setp.ne.s32 	%p48, %r72, %r6;
	mov.u32 	%r74, %r6;
	@%p48 bra 	$L__BB0_7;
$L__BB0_24:
	setp.eq.s32 	%p49, %r4, 0;
	@%p49 bra 	$L__BB0_45;
	add.s32 	%r57, %r4, -1;
	setp.lt.u32 	%p50, %r57, 3;
	@%p50 bra 	$L__BB0_35;
	add.s32 	%r18, %r74, %r3;
	setp.gt.s32 	%p51, %r18, -1;
	setp.lt.s32 	%p52, %r18, %r27;
	and.pred  	%p53, %p51, %p52;
	and.pred  	%p54, %p53, %p1;
	add.s32 	%r58, %r18, %r12;
	mul.wide.s32 	%rd14, %r58, 4;
	add.s64 	%rd5, %rd2, %rd14;
	add.s32 	%r59, %r74, %r13;
	mul.wide.s32 	%rd15, %r59, 4;
	add.s64 	%rd6, %rd1, %rd15;
	not.pred 	%p55, %p54;
	@%p55 bra 	$L__BB0_28;
	ld.global.f32 	%f62, [%rd5];
	ld.global.f32 	%f63, [%rd6];
	fma.rn.f32 	%f81, %f62, %f63, %f81;
$L__BB0_28:
	add.s32 	%r60, %r18, 1;
	setp.gt.s32 	%p56, %r60, -1;
	setp.lt.s32 	%p57, %r60, %r27;
	and.pred  	%p58, %p56, %p57;
	and.pred  	%p59, %p58, %p1;
	not.pred 	%p60, %p59;
	@%p60 bra 	$L__BB0_30;
	ld.global.f32 	%f64, [%rd5+4];
	ld.global.f32 	%f65, [%rd6+4];
	fma.rn.f32 	%f81, %f64, %f65, %f81;
$L__BB0_30:
	add.s32 	%r61, %r18, 2;
	setp.gt.s32 	%p61, %r61, -1;
	setp.lt.s32 	%p62, %r61, %r27;
	and.pred  	%p63, %p61, %p62;
	and.pred  	%p64, %p63, %p1;
	not.pred 	%p65, %p64;
	@%p65 bra 	$L__BB0_32;
	ld.global.f32 	%f66, [%rd5+8];
	ld.global.f32 	%f67, [%rd6+8];
	fma.rn.f32 	%f81, %f66, %f67, %f81;
$L__BB0_32:
	add.s32 	%r62, %r18, 3;
	setp.gt.s32 	%p66, %r62, -1;
	setp.lt.s32 	%p67, %r62, %r27;
	and.pred  	%p68, %p66, %p67;
	and.pred  	%p69, %p68, %p1;
	not.pred 	%p70, %p69;
	@%p70 bra 	$L__BB0_34;
	ld.global.f32 	%f68, [%rd5+12];
	ld.global.f32 	%f69, [%rd6+12];
	fma.rn.f32 	%f81, %f68, %f69, %f81;
$L__BB0_34:
	add.s32 	%r74, %r74, 4;
$L__BB0_35:
	setp.eq.s32 	%p71, %r5, 0;
	@%p71 bra 	$L__BB0_45;
	setp.eq.s32 	%p72, %r5, 1;
	@%p72 bra 	$L__BB0_42;
	add.s32 	%r21, %r74, %r3;
	setp.gt.s32 	%p73, %r21, -1;
	setp.lt.s32 	%p74, %r21, %r27;
	and.pred  	%p75, %p73, %p74;
	and.pred  	%p76, %p75, %p1;
	add.s32 	%r63, %r21, %r12;
	mul.wide.s32 	%rd16, %r63, 4;
	add.s64 	%rd7, %rd2, %rd16;
	add.s32 	%r64, %r74, %r13;
	mul.wide.s32 	%rd17, %r64, 4;
	add.s64 	%rd8, %rd1, %rd17;
	not.pred 	%p77, %p76;
	@%p77 bra 	$L__BB0_39;
	ld.global.f32 	%f71, [%rd7];
	ld.global.f32 	%f72, [%rd8];
	fma.rn.f32 	%f81, %f71, %f72, %f81;
$L__BB0_39:
	add.s32 	%r65, %r21, 1;
	setp.gt.s32 	%p78, %r65, -1;
	setp.lt.s32 	%p79, %r65, %r27;
	and.pred  	%p80, %p78, %p79;
	and.pred  	%p81, %p80, %p1;
	not.pred 	%p82, %p81;
	@%p82 bra 	$L__BB0_41;
	ld.global.f32 	%f73, [%rd7+4];
	ld.global.f32 	%f74, [%rd8+4];
	fma.rn.f32 	%f81, %f73, %f74, %f81;
$L__BB0_41:
	add.s32 	%r74, %r74, 2;
$L__BB0_42:
	and.b32  	%r66, %r28, 1;
	setp.eq.b32 	%p83, %r66, 1;
	not.pred 	%p84, %p83;
	@%p84 bra 	$L__BB0_45;
	add.s32 	%r24, %r74, %r3;
	setp.gt.s32 	%p85, %r24, -1;
	setp.lt.s32 	%p86, %r24, %r27;
	and.pred  	%p87, %p85, %p86;
	and.pred  	%p88, %p87, %p1;
	not.pred 	%p89, %p88;
	@%p89 bra 	$L__BB0_45;
	add.s32 	%r67, %r24, %r12;
	add.s32 	%r68, %r74, %r13;
	mul.wide.s32 	%rd18, %r67, 4;
	add.s64 	%rd19, %rd2, %rd18;
	ld.global.f32 	%f75, [%rd19];
	mul.wide.s32 	%rd20, %r68, 4;
	add.s64 	%rd21, %rd1, %rd20;
	ld.global.f32 	%f76, [%rd21];
	fma.rn.f32 	%f81, %f75, %f76, %f81;
$L__BB0_45:
	add.s32 	%r71, %r71, 1;
	setp.ne.s32 	%p90, %r71, %r28;
	@%p90 bra 	$L__BB0_5;
	add.s32 	%r70, %r70, 1;
	setp.ne.s32 	%p91, %r70, %r31;
	@%p91 bra 	$L__BB0_4;
$L__BB0_47:
	ld.param.u64 	%rd25, [_Z17convolutionKernelPKfS0_Pfiiiii_param_2];
	mad.lo.s32 	%r69, %r32, %r39, %r1;
	cvta.to.global.u64 	%rd22, %rd25;
	mul.wide.s32 	%rd23, %r69, 4;
	add.s64 	%rd24, %rd22, %rd23;
	st.global.f32 	[%rd24], %f81;
$L__BB0_48:
	ret;

}


// ===== COMPILED SASS (sm_100) =====

	.target	sm_100

	.elftype	@"ET_EXEC"


//--------------------- .note.nv.tkinfo           --------------------------
	.section	.note.nv.tkinfo,"",@"SHT_NOTE"
	.sectionflags	@"SHF_NOTE_NV_TKINFO"
	.tkinfo
        /*0018*/ 	.word	0x00000002
        /*0030*/ 	.string	""
        /*0030*/ 	.string	"ptxas"
        /*0030*/ 	.string	"Cuda compilation tools, release 13.0, V13.0.88"
        /*0030*/ 	.string	"Build cuda_13.0.r13.0/compiler.36424714_0"
        /*0030*/ 	.string	"-arch sm_100 -m 64 "



//--------------------- .note.nv.cuinfo           --------------------------
	.section	.note.nv.cuinfo,"",@"SHT_NOTE"
	.sectionflags	@"SHF_NOTE_NV_CUINFO"
        /*0018*/ 	.short	0x0002
        /*001a*/ 	.short	0x0064
        /*001c*/ 	.short	0x0082
	.zero		2


//--------------------- .nv.info                  --------------------------
	.section	.nv.info,"",@"SHT_CUDA_INFO"
	.align	4


	//----- nvinfo : EIATTR_REGCOUNT
	.align		4
        /*0000*/ 	.byte	0x04, 0x2f
        /*0002*/ 	.short	(.L_1 - .L_0)
	.align		4
.L_0:
        /*0004*/ 	.word	index@(_Z17convolutionKernelPKfS0_Pfiiiii)
        /*0008*/ 	.word	0x0000001c


	//----- nvinfo : EIATTR_FRAME_SIZE
	.align		4
.L_1:
        /*000c*/ 	.byte	0x04, 0x11
        /*000e*/ 	.short	(.L_3 - .L_2)
	.align		4
.L_2:
        /*0010*/ 	.word	index@(_Z17convolutionKernelPKfS0_Pfiiiii)
        /*0014*/ 	.word	0x00000000


	//----- nvinfo : EIATTR_MIN_STACK_SIZE
	.align		4
.L_3:
        /*0018*/ 	.byte	0x04, 0x12
        /*001a*/ 	.short	(.L_5 - .L_4)
	.align		4
.L_4:
        /*001c*/ 	.word	index@(_Z17convolutionKernelPKfS0_Pfiiiii)
        /*0020*/ 	.word	0x00000000
.L_5:


//--------------------- .nv.compat                --------------------------
	.section	.nv.compat,"",@"SHT_CUDA_COMPAT_INFO"
	.align	4
        /*0000*/ 	.byte	0x02, 0x09, 0x00, 0x00, 0x02, 0x02, 0x01, 0x00, 0x02, 0x05, 0x05, 0x00, 0x03, 0x07, 0x01, 0x01
        /*0010*/ 	.byte	0x02, 0x03, 0x00, 0x00, 0x02, 0x06, 0x01, 0x00, 0x04, 0x0b, 0x08, 0x00, 0x09, 0x00, 0x00, 0x00
        /*0020*/ 	.byte	0x00, 0x00, 0x00, 0x00


//--------------------- .nv.info._Z17convolutionKernelPKfS0_Pfiiiii --------------------------
	.section	.nv.info._Z17convolutionKernelPKfS0_Pfiiiii,"",@"SHT_CUDA_INFO"
	.sectionflags	@""
	.align	4


	//----- nvinfo : EIATTR_CUDA_API_VERSION
	.align		4
        /*0000*/ 	.byte	0x04, 0x37
        /*0002*/ 	.short	(.L_7 - .L_6)
.L_6:
        /*0004*/ 	.word	0x00000082


	//----- nvinfo : EIATTR_KPARAM_INFO
	.align		4
.L_7:
        /*0008*/ 	.byte	0x04, 0x17
        /*000a*/ 	.short	(.L_9 - .L_8)
.L_8:
        /*000c*/ 	.word	0x00000000
        /*0010*/ 	.short	0x0007
        /*0012*/ 	.short	0x0028
        /*0014*/ 	.byte	0x00, 0xf0, 0x11, 0x00


	//----- nvinfo : EIATTR_KPARAM_INFO
	.align		4
.L_9:
        /*0018*/ 	.byte	0x04, 0x17
        /*001a*/ 	.short	(.L_11 - .L_10)
.L_10:
        /*001c*/ 	.word	0x00000000
        /*0020*/ 	.short	0x0006
        /*0022*/ 	.short	0x0024
        /*0024*/ 	.byte	0x00, 0xf0, 0x11, 0x00


	//----- nvinfo : EIATTR_KPARAM_INFO
	.align		4
.L_11:
        /*0028*/ 	.byte	0x04, 0x17
        /*002a*/ 	.short	(.L_13 - .L_12)
.L_12:
        /*002c*/ 	.word	0x00000000
        /*0030*/ 	.short	0x0005
        /*0032*/ 	.short	0x0020
        /*0034*/ 	.byte	0x00, 0xf0, 0x11, 0x00


	//----- nvinfo : EIATTR_KPARAM_INFO
	.align		4
.L_13:
        /*0038*/ 	.byte	0x04, 0x17
        /*003a*/ 	.short	(.L_15 - .L_14)
.L_14:
        /*003c*/ 	.word	0x00000000
        /*0040*/ 	.short	0x0004
        /*0042*/ 	.short	0x001c
        /*0044*/ 	.byte	0x00, 0xf0, 0x11, 0x00


	//----- nvinfo : EIATTR_KPARAM_INFO
	.align		4
.L_15:
        /*0048*/ 	.byte	0x04, 0x17
        /*004a*/ 	.short	(.L_17 - .L_16)
.L_16:
        /*004c*/ 	.word	0x00000000
        /*0050*/ 	.short	0x0003
        /*0052*/ 	.short	0x0018
        /*0054*/ 	.byte	0x00, 0xf0, 0x11, 0x00


	//----- nvinfo : EIATTR_KPARAM_INFO
	.align		4
.L_17:
        /*0058*/ 	.byte	0x04, 0x17
        /*005a*/ 	.short	(.L_19 - .L_18)
.L_18:
        /*005c*/ 	.word	0x00000000
        /*0060*/ 	.short	0x0002
        /*0062*/ 	.short	0x0010
        /*0064*/ 	.byte	0x00, 0xf5, 0x21, 0x00


	//----- nvinfo : EIATTR_KPARAM_INFO
	.align		4
.L_19:
        /*0068*/ 	.byte	0x04, 0x17
        /*006a*/ 	.short	(.L_21 - .L_20)
.L_20:
        /*006c*/ 	.word	0x00000000
        /*0070*/ 	.short	0x0001
        /*0072*/ 	.short	0x0008
        /*0074*/ 	.byte	0x00, 0xf5, 0x21, 0x00


	//----- nvinfo : EIATTR_KPARAM_INFO
	.align		4
.L_21:
        /*0078*/ 	.byte	0x04, 0x17
        /*007a*/ 	.short	(.L_23 - .L_22)
.L_22:
        /*007c*/ 	.word	0x00000000
        /*0080*/ 	.short	0x0000
        /*0082*/ 	.short	0x0000
        /*0084*/ 	.byte	0x00, 0xf5, 0x21, 0x00


	//----- nvinfo : EIATTR_SPARSE_MMA_MASK
	.align		4
.L_23:
        /*0088*/ 	.byte	0x03, 0x50
        /*008a*/ 	.short	0x0000


	//----- nvinfo : EIATTR_MAXREG_COUNT
	.align		4
        /*008c*/ 	.byte	0x03, 0x1b
        /*008e*/ 	.short	0x00ff


	//----- nvinfo : EIATTR_MERCURY_ISA_VERSION
	.align		4
        /*0090*/ 	.byte	0x03, 0x5f
        /*0092*/ 	.short	0x0101


	//----- nvinfo : EIATTR_VRC_CTA_INIT_COUNT
	.align		4
        /*0094*/ 	.byte	0x02, 0x4a
	.zero		1
	.zero		1


	//----- nvinfo : EIATTR_EXIT_INSTR_OFFSETS
	.align		4
        /*0098*/ 	.byte	0x04, 0x1c
        /*009a*/ 	.short	(.L_25 - .L_24)


	//   ....[0]....
.L_24:
        /*009c*/ 	.word	0x000000c0


	//   ....[1]....
        /*00a0*/ 	.word	0x00000ca0


	//----- nvinfo : EIATTR_CRS_STACK_SIZE
	.align		4
.L_25:
        /*00a4*/ 	.byte	0x04, 0x1e
        /*00a6*/ 	.short	(.L_27 - .L_26)
.L_26:
        /*00a8*/ 	.word	0x00000000


	//----- nvinfo : EIATTR_CBANK_PARAM_SIZE
	.align		4
.L_27:
        /*00ac*/ 	.byte	0x03, 0x19
        /*00ae*/ 	.short	0x002c


	//----- nvinfo : EIATTR_PARAM_CBANK
	.align		4
        /*00b0*/ 	.byte	0x04, 0x0a
        /*00b2*/ 	.short	(.L_29 - .L_28)
	.align		4
.L_28:
        /*00b4*/ 	.word	index@(.nv.constant0._Z17convolutionKernelPKfS0_Pfiiiii)
        /*00b8*/ 	.short	0x0380
        /*00ba*/ 	.short	0x002c


	//----- nvinfo : EIATTR_SW_WAR
	.align		4
.L_29:
        /*00bc*/ 	.byte	0x04, 0x36
        /*00be*/ 	.short	(.L_31 - .L_30)
.L_30:
        /*00c0*/ 	.word	0x00000008
.L_31:


//--------------------- .nv.callgraph             --------------------------
	.section	.nv.callgraph,"",@"SHT_CUDA_CALLGRAPH"
	.align	4
	.sectionentsize	8
	.align		4
        /*0000*/ 	.word	0x00000000
	.align		4
        /*0004*/ 	.word	0xffffffff
	.align		4
        /*0008*/ 	.word	0x00000000
	.align		4
        /*000c*/ 	.word	0xfffffffe
	.align		4
        /*0010*/ 	.word	0x00000000
	.align		4
        /*0014*/ 	.word	0xfffffffd
	.align		4
        /*0018*/ 	.word	0x00000000
	.align		4
        /*001c*/ 	.word	0xfffffffc


//--------------------- .text._Z17convolutionKernelPKfS0_Pfiiiii --------------------------
	.section	.text._Z17convolutionKernelPKfS0_Pfiiiii,"ax",@progbits
	.align	128
        .global         _Z17convolutionKernelPKfS0_Pfiiiii
        .type           _Z17convolutionKernelPKfS0_Pfiiiii,@function
        .size           _Z17convolutionKernelPKfS0_Pfiiiii,(.L_x_10 - _Z17convolutionKernelPKfS0_Pfiiiii)
        .other          _Z17convolutionKernelPKfS0_Pfiiiii,@"STO_CUDA_ENTRY STV_DEFAULT"
_Z17convolutionKernelPKfS0_Pfiiiii:
.text._Z17convolutionKernelPKfS0_Pfiiiii:
[----:B------:R-:W-:Y:S01]  /*0000*/  LDC R1, c[0x0][0x37c] ;  /* 0x0000df00ff017b82 */ /* 0x000fe20000000800 */
[----:B------:R-:W0:Y:S07]  /*0010*/  S2R R3, SR_TID.X ;  /* 0x0000000000037919 */ /* 0x000e2e0000002100 */
[----:B------:R-:W0:Y:S01]  /*0020*/  LDC R0, c[0x0][0x360] ;  /* 0x0000d800ff007b82 */ /* 0x000e220000000800 */
[----:B------:R-:W1:Y:S01]  /*0030*/  LDCU UR6, c[0x0][0x3a0] ;  /* 0x00007400ff0677ac */ /* 0x000e620008000800 */
[----:B------:R-:W2:Y:S06]  /*0040*/  S2R R2, SR_TID.Y ;  /* 0x0000000000027919 */ /* 0x000eac0000002200 */
[----:B------:R-:W0:Y:S08]  /*0050*/  S2UR UR4, SR_CTAID.X ;  /* 0x00000000000479c3 */ /* 0x000e300000002500 */
[----:B------:R-:W2:Y:S08]  /*0060*/  S2UR UR5, SR_CTAID.Y ;  /* 0x00000000000579c3 */ /* 0x000eb00000002600 */
[----:B------:R-:W2:Y:S01]  /*0070*/  LDC R5, c[0x0][0x364] ;  /* 0x0000d900ff057b82 */ /* 0x000ea20000000800 */
[----:B0-----:R-:W-:-:S02]  /*0080*/  IMAD R0, R0, UR4, R3 ;  /* 0x0000000400007c24 */ /* 0x001fc4000f8e0203 */
[----:B--2---:R-:W-:-:S05]  /*0090*/  IMAD R5, R5, UR5, R2 ;  /* 0x0000000505057c24 */ /* 0x004fca000f8e0202 */
[----:B------:R-:W-:-:S04]  /*00a0*/  VIMNMX R2, PT, PT, R0, R5, !PT ;  /* 0x0000000500027248 */ /* 0x000fc80007fe0100 */
[----:B-1----:R-:W-:-:S13]  /*00b0*/  ISETP.GE.AND P0, PT, R2, UR6, PT ;  /* 0x0000000602007c0c */ /* 0x002fda000bf06270 */
[----:B------:R-:W-:Y:S05]  /*00c0*/  @P0 EXIT ;  /* 0x000000000000094d */ /* 0x000fea0003800000 */
[----:B------:R-:W0:Y:S01]  /*00d0*/  LDCU UR5, c[0x0][0x39c] ;  /* 0x00007380ff0577ac */ /* 0x000e220008000800 */
[----:B------:R-:W-:Y:S01]  /*00e0*/  IMAD.MOV.U32 R6, RZ, RZ, RZ ;  /* 0x000000ffff067224 */ /* 0x000fe200078e00ff */
[----:B------:R-:W1:Y:S01]  /*00f0*/  LDCU UR4, c[0x0][0x3a8] ;  /* 0x00007500ff0477ac */ /* 0x000e620008000800 */
[----:B------:R-:W2:Y:S01]  /*0100*/  LDCU.64 UR12, c[0x0][0x358] ;  /* 0x00006b00ff0c77ac */ /* 0x000ea20008000a00 */
[----:B0-----:R-:W-:-:S04]  /*0110*/  UISETP.GE.AND UP0, UPT, UR5, 0x1, UPT ;  /* 0x000000010500788c */ /* 0x001fc8000bf06270 */
[----:B-1----:R-:W-:-:S09]  /*0120*/  UISETP.LT.OR UP0, UPT, UR4, 0x1, !UP0 ;  /* 0x000000010400788c */ /* 0x002fd2000c701670 */
[----:B--2---:R-:W-:Y:S05]  /*0130*/  BRA.U UP0, `(.L_x_0) ;  /* 0x0000000900c47547 */ /* 0x004fea000b800000 */
[----:B------:R-:W-:Y:S01]  /*0140*/  IMAD.MOV.U32 R6, RZ, RZ, RZ ;  /* 0x000000ffff067224 */ /* 0x000fe200078e00ff */
[----:B------:R-:W-:Y:S02]  /*0150*/  ULOP3.LUT UR8, UR5, 0x7, URZ, 0xc0, !UPT ;  /* 0x0000000705087892 */ /* 0x000fe4000f8ec0ff */
[----:B------:R-:W-:Y:S02]  /*0160*/  ULOP3.LUT UR9, UR5, 0x3, URZ, 0xc0, !UPT ;  /* 0x0000000305097892 */ /* 0x000fe4000f8ec0ff */
[----:B------:R-:W-:Y:S01]  /*0170*/  ULOP3.LUT UR5, UR5, 0x7ffffff8, URZ, 0xc0, !UPT ;  /* 0x7ffffff805057892 */ /* 0x000fe2000f8ec0ff */
[----:B------:R-:W-:-:S11]  /*0180*/  UMOV UR4, URZ ;  /* 0x000000ff00047c82 */ /* 0x000fd60008000000 */
.L_x_8:
[----:B------:R-:W0:Y:S01]  /*0190*/  LDCU UR6, c[0x0][0x3a8] ;  /* 0x00007500ff0677ac */ /* 0x000e220008000800 */
[----:B------:R-:W-:Y:S01]  /*01a0*/  IMAD.MOV.U32 R4, RZ, RZ, RZ ;  /* 0x000000ffff047224 */ /* 0x000fe200078e00ff */
[----:B------:R-:W-:Y:S01]  /*01b0*/  UMOV UR7, UR4 ;  /* 0x0000000400077c82 */ /* 0x000fe20008000000 */
[----:B------:R-:W-:-:S04]  /*01c0*/  UIADD3 UR4, UPT, UPT, UR4, 0x1, URZ ;  /* 0x0000000104047890 */ /* 0x000fc8000fffe0ff */
[----:B0-----:R-:W-:-:S11]  /*01d0*/  UISETP.NE.AND UP0, UPT, UR4, UR6, UPT ;  /* 0x000000060400728c */ /* 0x001fd6000bf05270 */
.L_x_7:
[----:B------:R-:W0:Y:S01]  /*01e0*/  LDC.64 R2, c[0x0][0x398] ;  /* 0x0000e600ff027b82 */ /* 0x000e220000000a00 */
[----:B------:R-:W1:Y:S01]  /*01f0*/  LDCU UR6, c[0x0][0x3a4] ;  /* 0x00007480ff0677ac */ /* 0x000e620008000800 */
[----:B------:R-:W-:Y:S02]  /*0200*/  IMAD.MOV.U32 R9, RZ, RZ, RZ ;  /* 0x000000ffff097224 */ /* 0x000fe400078e00ff */
[--C-:B-1----:R-:W-:Y:S01]  /*0210*/  IMAD R7, R5, UR6, R4.reuse ;  /* 0x0000000605077c24 */ /* 0x102fe2000f8e0204 */
[C---:B0-----:R-:W-:Y:S01]  /*0220*/  ISETP.GE.U32.AND P1, PT, R3.reuse, 0x8, PT ;  /* 0x000000080300780c */ /* 0x041fe20003f26070 */
[----:B------:R-:W-:-:S03]  /*0230*/  IMAD R8, R3, UR7, R4 ;  /* 0x0000000703087c24 */ /* 0x000fc6000f8e0204 */
[C---:B------:R-:W-:Y:S02]  /*0240*/  ISETP.GE.AND P0, PT, R7.reuse, R2, PT ;  /* 0x000000020700720c */ /* 0x040fe40003f06270 */
[----:B------:R-:W-:Y:S02]  /*0250*/  IADD3 R4, PT, PT, R4, 0x1, RZ ;  /* 0x0000000104047810 */ /* 0x000fe40007ffe0ff */
[----:B------:R-:W-:Y:S01]  /*0260*/  ISETP.GT.AND P0, PT, R7, -0x1, !P0 ;  /* 0xffffffff0700780c */ /* 0x000fe20004704270 */
[----:B------:R-:W-:Y:S01]  /*0270*/  IMAD R7, R2, UR7, R7 ;  /* 0x0000000702077c24 */ /* 0x000fe2000f8e0207 */
[----:B------:R-:W-:-:S03]  /*0280*/  ISETP.NE.AND P6, PT, R4, R3, PT ;  /* 0x000000030400720c */ /* 0x000fc60003fc5270 */
[----:B------:R-:W-:Y:S10]  /*0290*/  @!P1 BRA `(.L_x_1) ;  /* 0x0000000400149947 */ /* 0x000ff40003800000 */
[----:B------:R-:W-:Y:S01]  /*02a0*/  IMAD.MOV.U32 R9, RZ, RZ, RZ ;  /* 0x000000ffff097224 */ /* 0x000fe200078e00ff */
[----:B------:R-:W0:Y:S06]  /*02b0*/  LDCU UR6, c[0x0][0x3a4] ;  /* 0x00007480ff0677ac */ /* 0x000e2c0008000800 */
.L_x_2:
[----:B------:R-:W1:Y:S01]  /*02c0*/  LDC.64 R2, c[0x0][0x398] ;  /* 0x0000e600ff027b82 */ /* 0x000e620000000a00 */
[----:B0-----:R-:W-:-:S04]  /*02d0*/  IMAD R15, R0, UR6, R9 ;  /* 0x00000006000f7c24 */ /* 0x001fc8000f8e0209 */
[C---:B------:R-:W-:Y:S01]  /*02e0*/  VIADD R17, R15.reuse, 0x1 ;  /* 0x000000010f117836 */ /* 0x040fe20000000000 */
[C---:B------:R-:W-:Y:S02]  /*02f0*/  IADD3 R21, PT, PT, R15.reuse, 0x2, RZ ;  /* 0x000000020f157810 */ /* 0x040fe40007ffe0ff */
[----:B------:R-:W0:Y:S08]  /*0300*/  LDC.64 R10, c[0x0][0x380] ;  /* 0x0000e000ff0a7b82 */ /* 0x000e300000000a00 */
[----:B------:R-:W2:Y:S01]  /*0310*/  LDC.64 R12, c[0x0][0x388] ;  /* 0x0000e200ff0c7b82 */ /* 0x000ea20000000a00 */
[-C--:B-1----:R-:W-:Y:S01]  /*0320*/  ISETP.GE.AND P3, PT, R15, R2.reuse, PT ;  /* 0x000000020f00720c */ /* 0x082fe20003f66270 */
[----:B------:R-:W-:Y:S01]  /*0330*/  IMAD R19, R8, R3, R9 ;  /* 0x0000000308137224 */ /* 0x000fe200078e0209 */
[----:B------:R-:W-:-:S02]  /*0340*/  ISETP.GE.AND P2, PT, R17, R2, PT ;  /* 0x000000021100720c */ /* 0x000fc40003f46270 */
[----:B------:R-:W-:Y:S02]  /*0350*/  ISETP.GT.AND P3, PT, R15, -0x1, !P3 ;  /* 0xffffffff0f00780c */ /* 0x000fe40005f64270 */
[----:B------:R-:W-:Y:S01]  /*0360*/  ISETP.GT.AND P2, PT, R17, -0x1, !P2 ;  /* 0xffffffff1100780c */ /* 0x000fe20005744270 */
[-C--:B------:R-:W-:Y:S01]  /*0370*/  IMAD R17, R7, R2.reuse, R15 ;  /* 0x0000000207117224 */ /* 0x080fe200078e020f */
[----:B------:R-:W-:Y:S02]  /*0380*/  PLOP3.LUT P3, PT, P3, P0, PT, 0x80, 0x8 ;  /* 0x000000000008781c */ /* 0x000fe40001f61070 */
[----:B------:R-:W-:Y:S01]  /*0390*/  ISETP.GE.AND P1, PT, R21, R2, PT ;  /* 0x000000021500720c */ /* 0x000fe20003f26270 */
[----:B0-----:R-:W-:Y:S01]  /*03a0*/  IMAD.WIDE R10, R17, 0x4, R10 ;  /* 0x00000004110a7825 */ /* 0x001fe200078e020a */
[----:B------:R-:W-:Y:S02]  /*03b0*/  PLOP3.LUT P2, PT, P2, P0, PT, 0x80, 0x8 ;  /* 0x000000000008781c */ /* 0x000fe40001741070 */
[----:B------:R-:W-:Y:S01]  /*03c0*/  ISETP.GT.AND P1, PT, R21, -0x1, !P1 ;  /* 0xffffffff1500780c */ /* 0x000fe20004f24270 */
[----:B--2---:R-:W-:-:S03]  /*03d0*/  IMAD.WIDE R12, R19, 0x4, R12 ;  /* 0x00000004130c7825 */ /* 0x004fc600078e020c */
[----:B------:R-:W-:-:S03]  /*03e0*/  PLOP3.LUT P1, PT, P1, P0, PT, 0x80, 0x8 ;  /* 0x000000000008781c */ /* 0x000fc60000f21070 */
[----:B------:R-:W2:Y:S04]  /*03f0*/  @P3 LDG.E R17, desc[UR12][R10.64] ;  /* 0x0000000c0a113981 */ /* 0x000ea8000c1e1900 */
[----:B------:R-:W2:Y:S04]  /*0400*/  @P3 LDG.E R14, desc[UR12][R12.64] ;  /* 0x0000000c0c0e3981 */ /* 0x000ea8000c1e1900 */
[----:B------:R-:W3:Y:S04]  /*0410*/  @P2 LDG.E R19, desc[UR12][R10.64+0x4] ;  /* 0x0000040c0a132981 */ /* 0x000ee8000c1e1900 */
[----:B------:R-:W3:Y:S04]  /*0420*/  @P2 LDG.E R16, desc[UR12][R12.64+0x4] ;  /* 0x0000040c0c102981 */ /* 0x000ee8000c1e1900 */
[----:B------:R-:W4:Y:S04]  /*0430*/  @P1 LDG.E R21, desc[UR12][R10.64+0x8] ;  /* 0x0000080c0a151981 */ /* 0x000f28000c1e1900 */
[----:B------:R-:W4:Y:S01]  /*0440*/  @P1 LDG.E R18, desc[UR12][R12.64+0x8] ;  /* 0x0000080c0c121981 */ /* 0x000f22000c1e1900 */
[----:B------:R-:W-:-:S02]  /*0450*/  VIADD R23, R15, 0x3 ;  /* 0x000000030f177836 */ /* 0x000fc40000000000 */
[----:B------:R-:W-:-:S03]  /*0460*/  VIADD R25, R15, 0x4 ;  /* 0x000000040f197836 */ /* 0x000fc60000000000 */
[-C--:B------:R-:W-:Y:S02]  /*0470*/  ISETP.GE.AND P5, PT, R23, R2.reuse, PT ;  /* 0x000000021700720c */ /* 0x080fe40003fa6270 */
[----:B------:R-:W-:Y:S02]  /*0480*/  ISETP.GE.AND P4, PT, R25, R2, PT ;  /* 0x000000021900720c */ /* 0x000fe40003f86270 */
[----:B------:R-:W-:Y:S02]  /*0490*/  ISETP.GT.AND P5, PT, R23, -0x1, !P5 ;  /* 0xffffffff1700780c */ /* 0x000fe40006fa4270 */
[----:B------:R-:W-:Y:S02]  /*04a0*/  IADD3 R23, PT, PT, R15, 0x5, RZ ;  /* 0x000000050f177810 */ /* 0x000fe40007ffe0ff */
[----:B------:R-:W-:-:S04]  /*04b0*/  ISETP.GT.AND P4, PT, R25, -0x1, !P4 ;  /* 0xffffffff1900780c */ /* 0x000fc80006784270 */
[----:B------:R-:W-:Y:S01]  /*04c0*/  PLOP3.LUT P4, PT, P4, P0, PT, 0x80, 0x8 ;  /* 0x000000000008781c */ /* 0x000fe20002781070 */
[----:B--2---:R-:W-:Y:S01]  /*04d0*/  @P3 FFMA R6, R17, R14, R6 ;  /* 0x0000000e11063223 */ /* 0x004fe20000000006 */
[----:B------:R-:W-:Y:S01]  /*04e0*/  VIADD R17, R15, 0x6 ;  /* 0x000000060f117836 */ /* 0x000fe20000000000 */
[----:B------:R-:W-:Y:S01]  /*04f0*/  ISETP.GE.AND P3, PT, R23, R2, PT ;  /* 0x000000021700720c */ /* 0x000fe20003f66270 */
[----:B------:R-:W-:-:S03]  /*0500*/  VIADD R15, R15, 0x7 ;  /* 0x000000070f0f7836 */ /* 0x000fc60000000000 */
[----:B------:R-:W-:Y:S01]  /*0510*/  ISETP.GT.AND P3, PT, R23, -0x1, !P3 ;  /* 0xffffffff1700780c */ /* 0x000fe20005f64270 */
[----:B---3--:R-:W-:Y:S01]  /*0520*/  @P2 FFMA R6, R19, R16, R6 ;  /* 0x0000001013062223 */ /* 0x008fe20000000006 */
[----:B------:R-:W-:-:S04]  /*0530*/  PLOP3.LUT P2, PT, P5, P0, PT, 0x80, 0x8 ;  /* 0x000000000008781c */ /* 0x000fc80002f41070 */
[----:B------:R-:W2:Y:S01]  /*0540*/  @P4 LDG.E R16, desc[UR12][R12.64+0x10] ;  /* 0x0000100c0c104981 */ /* 0x000ea2000c1e1900 */
[C---:B------:R-:W-:Y:S02]  /*0550*/  ISETP.GE.AND P5, PT, R17.reuse, R2, PT ;  /* 0x000000021100720c */ /* 0x040fe40003fa6270 */
[----:B------:R-:W-:Y:S02]  /*0560*/  PLOP3.LUT P3, PT, P3, P0, PT, 0x80, 0x8 ;  /* 0x000000000008781c */ /* 0x000fe40001f61070 */
[----:B------:R-:W-:Y:S01]  /*0570*/  ISETP.GT.AND P5, PT, R17, -0x1, !P5 ;  /* 0xffffffff1100780c */ /* 0x000fe20006fa4270 */
[----:B----4-:R-:W-:Y:S01]  /*0580*/  @P1 FFMA R6, R21, R18, R6 ;  /* 0x0000001215061223 */ /* 0x010fe20000000006 */
[C---:B------:R-:W-:Y:S01]  /*0590*/  ISETP.GE.AND P1, PT, R15.reuse, R2, PT ;  /* 0x000000020f00720c */ /* 0x040fe20003f26270 */
[----:B------:R-:W2:Y:S01]  /*05a0*/  @P4 LDG.E R17, desc[UR12][R10.64+0x10] ;  /* 0x0000100c0a114981 */ /* 0x000ea2000c1e1900 */
[----:B------:R-:W-:Y:S02]  /*05b0*/  PLOP3.LUT P5, PT, P5, P0, PT, 0x80, 0x8 ;  /* 0x000000000008781c */ /* 0x000fe40002fa1070 */
[----:B------:R-:W-:Y:S01]  /*05c0*/  ISETP.GT.AND P1, PT, R15, -0x1, !P1 ;  /* 0xffffffff0f00780c */ /* 0x000fe20004f24270 */
[----:B------:R-:W3:Y:S04]  /*05d0*/  @P2 LDG.E R14, desc[UR12][R12.64+0xc] ;  /* 0x00000c0c0c0e2981 */ /* 0x000ee8000c1e1900 */
[----:B------:R-:W3:Y:S01]  /*05e0*/  @P2 LDG.E R15, desc[UR12][R10.64+0xc] ;  /* 0x00000c0c0a0f2981 */ /* 0x000ee2000c1e1900 */
[----:B------:R-:W-:-:S03]  /*05f0*/  PLOP3.LUT P1, PT, P1, P0, PT, 0x80, 0x8 ;  /* 0x000000000008781c */ /* 0x000fc60000f21070 */
[----:B------:R-:W4:Y:S04]  /*0600*/  @P3 LDG.E R19, desc[UR12][R10.64+0x14] ;  /* 0x0000140c0a133981 */ /* 0x000f28000c1e1900 */
[----:B------:R-:W4:Y:S04]  /*0610*/  @P3 LDG.E R18, desc[UR12][R12.64+0x14] ;  /* 0x0000140c0c123981 */ /* 0x000f28000c1e1900 */
[----:B------:R-:W5:Y:S04]  /*0620*/  @P5 LDG.E R21, desc[UR12][R10.64+0x18] ;  /* 0x0000180c0a155981 */ /* 0x000f68000c1e1900 */
[----:B------:R-:W5:Y:S04]  /*0630*/  @P5 LDG.E R20, desc[UR12][R12.64+0x18] ;  /* 0x0000180c0c145981 */ /* 0x000f68000c1e1900 */
[----:B------:R-:W5:Y:S04]  /*0640*/  @P1 LDG.E R23, desc[UR12][R10.64+0x1c] ;  /* 0x00001c0c0a171981 */ /* 0x000f68000c1e1900 */
[----:B------:R-:W5:Y:S01]  /*0650*/  @P1 LDG.E R22, desc[UR12][R12.64+0x1c] ;  /* 0x00001c0c0c161981 */ /* 0x000f62000c1e1900 */
[----:B------:R-:W-:Y:S01]  /*0660*/  IADD3 R9, PT, PT, R9, 0x8, RZ ;  /* 0x0000000809097810 */ /* 0x000fe20007ffe0ff */
[----:B---3--:R-:W-:-:S03]  /*0670*/  @P2 FFMA R6, R15, R14, R6 ;  /* 0x0000000e0f062223 */ /* 0x008fc60000000006 */
[----:B------:R-:W-:Y:S01]  /*0680*/  ISETP.NE.AND P2, PT, R9, UR5, PT ;  /* 0x0000000509007c0c */ /* 0x000fe2000bf45270 */
[----:B--2---:R-:W-:-:S04]  /*0690*/  @P4 FFMA R6, R17, R16, R6 ;  /* 0x0000001011064223 */ /* 0x004fc80000000006 */
[----:B----4-:R-:W-:-:S04]  /*06a0*/  @P3 FFMA R6, R19, R18, R6 ;  /* 0x0000001213063223 */ /* 0x010fc80000000006 */
[----:B-----5:R-:W-:-:S04]  /*06b0*/  @P5 FFMA R6, R21, R20, R6 ;  /* 0x0000001415065223 */ /* 0x020fc80000000006 */
[----:B------:R-:W-:Y:S01]  /*06c0*/  @P1 FFMA R6, R23, R22, R6 ;  /* 0x0000001617061223 */ /* 0x000fe20000000006 */
[----:B------:R-:W-:Y:S06]  /*06d0*/  @P2 BRA `(.L_x_2) ;  /* 0xfffffff800f82947 */ /* 0x000fec000383ffff */
[----:B------:R-:W-:-:S07]  /*06e0*/  IMAD.U32 R9, RZ, RZ, UR5 ;  /* 0x00000005ff097e24 */ /* 0x000fce000f8e00ff */
.L_x_1:
[----:B------:R-:W-:-:S09]  /*06f0*/  UISETP.NE.AND UP1, UPT, UR8, URZ, UPT ;  /* 0x000000ff0800728c */ /* 0x000fd2000bf25270 */
[----:B------:R-:W-:Y:S05]  /*0700*/  BRA.U !UP1, `(.L_x_3) ;  /* 0x0000000509487547 */ /* 0x000fea000b800000 */
[----:B------:R-:W-:Y:S02]  /*0710*/  UIADD3 UR10, UPT, UPT, UR8, -0x1, URZ ;  /* 0xffffffff080a7890 */ /* 0x000fe4000fffe0ff */
[----:B------:R-:W-:Y:S02]  /*0720*/  UISETP.NE.AND UP2, UPT, UR9, URZ, UPT ;  /* 0x000000ff0900728c */ /* 0x000fe4000bf45270 */
[----:B------:R-:W-:-:S09]  /*0730*/  UISETP.GE.U32.AND UP1, UPT, UR10, 0x3, UPT ;  /* 0x000000030a00788c */ /* 0x000fd2000bf26070 */
[----:B------:R-:W-:Y:S05]  /*0740*/  BRA.U !UP1, `(.L_x_4) ;  /* 0x00000001098c7547 */ /* 0x000fea000b800000 */
[----:B------:R-:W0:Y:S01]  /*0750*/  LDC.64 R10, c[0x0][0x380] ;  /* 0x0000e000ff0a7b82 */ /* 0x000e220000000a00 */
[----:B------:R-:W-:-:S04]  /*0760*/  IMAD R21, R0, UR6, R9 ;  /* 0x0000000600157c24 */ /* 0x000fc8000f8e0209 */
[C---:B------:R-:W-:Y:S01]  /*0770*/  VIADD R15, R21.reuse, 0x1 ;  /* 0x00000001150f7836 */ /* 0x040fe20000000000 */
[CC--:B------:R-:W-:Y:S01]  /*0780*/  ISETP.GE.AND P1, PT, R21.reuse, R2.reuse, PT ;  /* 0x000000021500720c */ /* 0x0c0fe20003f26270 */
[C---:B------:R-:W-:Y:S01]  /*0790*/  VIADD R19, R21.reuse, 0x3 ;  /* 0x0000000315137836 */ /* 0x040fe20000000000 */
[----:B------:R-:W1:Y:S01]  /*07a0*/  LDC.64 R12, c[0x0][0x388] ;  /* 0x0000e200ff0c7b82 */ /* 0x000e620000000a00 */
[----:B------:R-:W-:Y:S02]  /*07b0*/  IADD3 R17, PT, PT, R21, 0x2, RZ ;  /* 0x0000000215117810 */ /* 0x000fe40007ffe0ff */
[-C--:B------:R-:W-:Y:S02]  /*07c0*/  ISETP.GE.AND P2, PT, R15, R2.reuse, PT ;  /* 0x000000020f00720c */ /* 0x080fe40003f46270 */
[----:B------:R-:W-:Y:S02]  /*07d0*/  ISETP.GT.AND P1, PT, R21, -0x1, !P1 ;  /* 0xffffffff1500780c */ /* 0x000fe40004f24270 */
[----:B------:R-:W-:-:S02]  /*07e0*/  ISETP.GE.AND P3, PT, R17, R2, PT ;  /* 0x000000021100720c */ /* 0x000fc40003f66270 */
[----:B------:R-:W-:Y:S01]  /*07f0*/  ISETP.GT.AND P2, PT, R15, -0x1, !P2 ;  /* 0xffffffff0f00780c */ /* 0x000fe20005744270 */
[-C--:B------:R-:W-:Y:S01]  /*0800*/  IMAD R15, R7, R2.reuse, R21 ;  /* 0x00000002070f7224 */ /* 0x080fe200078e0215 */
[----:B------:R-:W-:Y:S02]  /*0810*/  PLOP3.LUT P1, PT, P1, P0, PT, 0x80, 0x8 ;  /* 0x000000000008781c */ /* 0x000fe40000f21070 */
[----:B------:R-:W-:Y:S01]  /*0820*/  ISETP.GT.AND P3, PT, R17, -0x1, !P3 ;  /* 0xffffffff1100780c */ /* 0x000fe20005f64270 */
[----:B------:R-:W-:Y:S01]  /*0830*/  IMAD R17, R8, R3, R9 ;  /* 0x0000000308117224 */ /* 0x000fe200078e0209 */
[----:B------:R-:W-:Y:S01]  /*0840*/  ISETP.GE.AND P4, PT, R19, R2, PT ;  /* 0x000000021300720c */ /* 0x000fe20003f86270 */
[----:B0-----:R-:W-:Y:S01]  /*0850*/  IMAD.WIDE R10, R15, 0x4, R10 ;  /* 0x000000040f0a7825 */ /* 0x001fe200078e020a */
[----:B------:R-:W-:Y:S02]  /*0860*/  PLOP3.LUT P2, PT, P2, P0, PT, 0x80, 0x8 ;  /* 0x000000000008781c */ /* 0x000fe40001741070 */
[----:B------:R-:W-:-:S02]  /*0870*/  ISETP.GT.AND P4, PT, R19, -0x1, !P4 ;  /* 0xffffffff1300780c */ /* 0x000fc40006784270 */
[----:B------:R-:W-:Y:S02]  /*0880*/  PLOP3.LUT P3, PT, P3, P0, PT, 0x80, 0x8 ;  /* 0x000000000008781c */ /* 0x000fe40001f61070 */
[----:B------:R-:W-:Y:S01]  /*0890*/  PLOP3.LUT P4, PT, P4, P0, PT, 0x80, 0x8 ;  /* 0x000000000008781c */ /* 0x000fe20002781070 */
[----:B-1----:R-:W-:Y:S01]  /*08a0*/  IMAD.WIDE R12, R17, 0x4, R12 ;  /* 0x00000004110c7825 */ /* 0x002fe200078e020c */
[----:B------:R-:W2:Y:S04]  /*08b0*/  @P1 LDG.E R15, desc[UR12][R10.64] ;  /* 0x0000000c0a0f1981 */ /* 0x000ea8000c1e1900 */
[----:B------:R-:W2:Y:S04]  /*08c0*/  @P1 LDG.E R14, desc[UR12][R12.64] ;  /* 0x0000000c0c0e1981 */ /* 0x000ea8000c1e1900 */
[----:B------:R-:W3:Y:S04]  /*08d0*/  @P2 LDG.E R17, desc[UR12][R10.64+0x4] ;  /* 0x0000040c0a112981 */ /* 0x000ee8000c1e1900 */
[----:B------:R-:W3:Y:S04]  /*08e0*/  @P2 LDG.E R16, desc[UR12][R12.64+0x4] ;  /* 0x0000040c0c102981 */ /* 0x000ee8000c1e1900 */
[----:B------:R-:W4:Y:S04]  /*08f0*/  @P3 LDG.E R19, desc[UR12][R10.64+0x8] ;  /* 0x0000080c0a133981 */ /* 0x000f28000c1e1900 */
[----:B------:R-:W4:Y:S04]  /*0900*/  @P3 LDG.E R18, desc[UR12][R12.64+0x8] ;  /* 0x0000080c0c123981 */ /* 0x000f28000c1e1900 */
[----:B------:R-:W5:Y:S04]  /*0910*/  @P4 LDG.E R21, desc[UR12][R10.64+0xc] ;  /* 0x00000c0c0a154981 */ /* 0x000f68000c1e1900 */
[----:B------:R-:W5:Y:S01]  /*0920*/  @P4 LDG.E R20, desc[UR12][R12.64+0xc] ;  /* 0x00000c0c0c144981 */ /* 0x000f62000c1e1900 */
[----:B------:R-:W-:-:S02]  /*0930*/  VIADD R9, R9, 0x4 ;  /* 0x0000000409097836 */ /* 0x000fc40000000000 */
[----:B--2---:R-:W-:-:S04]  /*0940*/  @P1 FFMA R6, R15, R14, R6 ;  /* 0x0000000e0f061223 */ /* 0x004fc80000000006 */
[----:B---3--:R-:W-:-:S04]  /*0950*/  @P2 FFMA R6, R17, R16, R6 ;  /* 0x0000001011062223 */ /* 0x008fc80000000006 */
[----:B----4-:R-:W-:-:S04]  /*0960*/  @P3 FFMA R6, R19, R18, R6 ;  /* 0x0000001213063223 */ /* 0x010fc80000000006 */
[----:B-----5:R-:W-:-:S07]  /*0970*/  @P4 FFMA R6, R21, R20, R6 ;  /* 0x0000001415064223 */ /* 0x020fce0000000006 */
.L_x_4:
[----:B------:R-:W-:Y:S05]  /*0980*/  BRA.U !UP2, `(.L_x_3) ;  /* 0x000000010aa87547 */ /* 0x000fea000b800000 */
[----:B------:R-:W-:Y:S01]  /*0990*/  UISETP.NE.AND UP1, UPT, UR9, 0x1, UPT ;  /* 0x000000010900788c */ /* 0x000fe2000bf25270 */
[----:B------:R-:W-:-:S04]  /*09a0*/  LOP3.LUT R10, R3, 0x1, RZ, 0xc0, !PT ;  /* 0x00000001030a7812 */ /* 0x000fc800078ec0ff */
[----:B------:R-:W-:-:S04]  /*09b0*/  ISETP.NE.U32.AND P3, PT, R10, 0x1, PT ;  /* 0x000000010a00780c */ /* 0x000fc80003f65070 */
[----:B------:R-:W-:Y:S09]  /*09c0*/  BRA.U !UP1, `(.L_x_5) ;  /* 0x0000000109547547 */ /* 0x000ff2000b800000 */
[----:B------:R-:W0:Y:S01]  /*09d0*/  LDC.64 R12, c[0x0][0x380] ;  /* 0x0000e000ff0c7b82 */ /* 0x000e220000000a00 */
[----:B------:R-:W-:-:S05]  /*09e0*/  IMAD R17, R0, UR6, R9 ;  /* 0x0000000600117c24 */ /* 0x000fca000f8e0209 */
[C---:B------:R-:W-:Y:S02]  /*09f0*/  IADD3 R15, PT, PT, R17.reuse, 0x1, RZ ;  /* 0x00000001110f7810 */ /* 0x040fe40007ffe0ff */
[----:B------:R-:W1:Y:S01]  /*0a00*/  LDC.64 R10, c[0x0][0x388] ;  /* 0x0000e200ff0a7b82 */ /* 0x000e620000000a00 */
[-C--:B------:R-:W-:Y:S02]  /*0a10*/  ISETP.GE.AND P1, PT, R17, R2.reuse, PT ;  /* 0x000000021100720c */ /* 0x080fe40003f26270 */
[-C--:B------:R-:W-:Y:S02]  /*0a20*/  ISETP.GE.AND P2, PT, R15, R2.reuse, PT ;  /* 0x000000020f00720c */ /* 0x080fe40003f46270 */
[----:B------:R-:W-:Y:S02]  /*0a30*/  ISETP.GT.AND P1, PT, R17, -0x1, !P1 ;  /* 0xffffffff1100780c */ /* 0x000fe40004f24270 */
[----:B------:R-:W-:Y:S01]  /*0a40*/  ISETP.GT.AND P2, PT, R15, -0x1, !P2 ;  /* 0xffffffff0f00780c */ /* 0x000fe20005744270 */
[----:B------:R-:W-:Y:S01]  /*0a50*/  IMAD R15, R7, R2, R17 ;  /* 0x00000002070f7224 */ /* 0x000fe200078e0211 */
[----:B------:R-:W-:Y:S01]  /*0a60*/  PLOP3.LUT P1, PT, P1, P0, PT, 0x80, 0x8 ;  /* 0x000000000008781c */ /* 0x000fe20000f21070 */
[----:B------:R-:W-:Y:S01]  /*0a70*/  IMAD R17, R8, R3, R9 ;  /* 0x0000000308117224 */ /* 0x000fe200078e0209 */
[----:B------:R-:W-:Y:S01]  /*0a80*/  PLOP3.LUT P2, PT, P2, P0, PT, 0x80, 0x8 ;  /* 0x000000000008781c */ /* 0x000fe20001741070 */
[----:B0-----:R-:W-:-:S10]  /*0a90*/  IMAD.WIDE R12, R15, 0x4, R12 ;  /* 0x000000040f0c7825 */ /* 0x001fd400078e020c */
[----:B------:R-:W2:Y:S01]  /*0aa0*/  @P1 LDG.E R15, desc[UR12][R12.64] ;  /* 0x0000000c0c0f1981 */ /* 0x000ea2000c1e1900 */
[----:B-1----:R-:W-:-:S03]  /*0ab0*/  IMAD.WIDE R10, R17, 0x4, R10 ;  /* 0x00000004110a7825 */ /* 0x002fc600078e020a */
[----:B------:R-:W3:Y:S04]  /*0ac0*/  @P2 LDG.E R17, desc[UR12][R12.64+0x4] ;  /* 0x0000040c0c112981 */ /* 0x000ee8000c1e1900 */
[----:B------:R-:W2:Y:S04]  /*0ad0*/  @P1 LDG.E R14, desc[UR12][R10.64] ;  /* 0x0000000c0a0e1981 */ /* 0x000ea8000c1e1900 */
[----:B------:R-:W3:Y:S01]  /*0ae0*/  @P2 LDG.E R16, desc[UR12][R10.64+0x4] ;  /* 0x0000040c0a102981 */ /* 0x000ee2000c1e1900 */
[----:B------:R-:W-:Y:S02]  /*0af0*/  VIADD R9, R9, 0x2 ;  /* 0x0000000209097836 */ /* 0x000fe40000000000 */
[----:B--2---:R-:W-:-:S04]  /*0b00*/  @P1 FFMA R6, R15, R14, R6 ;  /* 0x0000000e0f061223 */ /* 0x004fc80000000006 */
[----:B---3--:R-:W-:-:S07]  /*0b10*/  @P2 FFMA R6, R17, R16, R6 ;  /* 0x0000001011062223 */ /* 0x008fce0000000006 */
.L_x_5:
[----:B------:R-:W-:Y:S05]  /*0b20*/  @P3 BRA `(.L_x_3) ;  /* 0x0000000000403947 */ /* 0x000fea0003800000 */
[----:B------:R-:W-:Y:S01]  /*0b30*/  IMAD R15, R0, UR6, R9 ;  /* 0x00000006000f7c24 */ /* 0x000fe2000f8e0209 */
[----:B------:R-:W-:Y:S04]  /*0b40*/  BSSY.RECONVERGENT B0, `(.L_x_3) ;  /* 0x000000e000007945 */ /* 0x000fe80003800200 */
[----:B------:R-:W-:-:S04]  /*0b50*/  ISETP.GE.AND P1, PT, R15, R2, PT ;  /* 0x000000020f00720c */ /* 0x000fc80003f26270 */
[----:B------:R-:W-:-:S04]  /*0b60*/  ISETP.GT.AND P1, PT, R15, -0x1, !P1 ;  /* 0xffffffff0f00780c */ /* 0x000fc80004f24270 */
[----:B------:R-:W-:-:S13]  /*0b70*/  PLOP3.LUT P1, PT, P1, P0, PT, 0x80, 0x8 ;  /* 0x000000000008781c */ /* 0x000fda0000f21070 */
[----:B------:R-:W-:Y:S05]  /*0b80*/  @!P1 BRA `(.L_x_6) ;  /* 0x0000000000249947 */ /* 0x000fea0003800000 */
[----:B------:R-:W0:Y:S01]  /*0b90*/  LDC.64 R10, c[0x0][0x380] ;  /* 0x0000e000ff0a7b82 */ /* 0x000e220000000a00 */
[----:B------:R-:W-:Y:S02]  /*0ba0*/  IMAD R7, R7, R2, R15 ;  /* 0x0000000207077224 */ /* 0x000fe400078e020f */
[----:B------:R-:W-:-:S05]  /*0bb0*/  IMAD R9, R8, R3, R9 ;  /* 0x0000000308097224 */ /* 0x000fca00078e0209 */
[----:B------:R-:W1:Y:S01]  /*0bc0*/  LDC.64 R12, c[0x0][0x388] ;  /* 0x0000e200ff0c7b82 */ /* 0x000e620000000a00 */
[----:B0-----:R-:W-:-:S06]  /*0bd0*/  IMAD.WIDE R2, R7, 0x4, R10 ;  /* 0x0000000407027825 */ /* 0x001fcc00078e020a */
[----:B------:R-:W2:Y:S01]  /*0be0*/  LDG.E R3, desc[UR12][R2.64] ;  /* 0x0000000c02037981 */ /* 0x000ea2000c1e1900 */
[----:B-1----:R-:W-:-:S06]  /*0bf0*/  IMAD.WIDE R8, R9, 0x4, R12 ;  /* 0x0000000409087825 */ /* 0x002fcc00078e020c */
[----:B------:R-:W2:Y:S02]  /*0c00*/  LDG.E R8, desc[UR12][R8.64] ;  /* 0x0000000c08087981 */ /* 0x000ea4000c1e1900 */
[----:B--2---:R-:W-:-:S07]  /*0c10*/  FFMA R6, R3, R8, R6 ;  /* 0x0000000803067223 */ /* 0x004fce0000000006 */
.L_x_6:
[----:B------:R-:W-:Y:S05]  /*0c20*/  BSYNC.RECONVERGENT B0 ;  /* 0x0000000000007941 */ /* 0x000fea0003800200 */
.L_x_3:
[----:B------:R-:W-:Y:S05]  /*0c30*/  @P6 BRA `(.L_x_7) ;  /* 0xfffffff400686947 */ /* 0x000fea000383ffff */
[----:B------:R-:W-:Y:S05]  /*0c40*/  BRA.U UP0, `(.L_x_8) ;  /* 0xfffffff500507547 */ /* 0x000fea000b83ffff */
.L_x_0:
[----:B------:R-:W0:Y:S01]  /*0c50*/  LDC.64 R2, c[0x0][0x390] ;  /* 0x0000e400ff027b82 */ /* 0x000e220000000a00 */
[----:B------:R-:W1:Y:S02]  /*0c60*/  LDCU UR6, c[0x0][0x3a0] ;  /* 0x00007400ff0677ac */ /* 0x000e640008000800 */
[----:B-1----:R-:W-:-:S04]  /*0c70*/  IMAD R5, R5, UR6, R0 ;  /* 0x0000000605057c24 */ /* 0x002fc8000f8e0200 */
[----:B0-----:R-:W-:-:S05]  /*0c80*/  IMAD.WIDE R2, R5, 0x4, R2 ;  /* 0x0000000405027825 */ /* 0x001fca00078e0202 */
[----:B------:R-:W-:Y:S01]  /*0c90*/  STG.E desc[UR12][R2.64], R6 ;  /* 0x0000000602007986 */ /* 0x000fe2000c10190c */
[----:B------:R-:W-:Y:S05]  /*0ca0*/  EXIT ;  /* 0x000000000000794d */ /* 0x000fea0003800000 */
.L_x_9:
[----:B------:R-:W-:-:S00]  /*0cb0*/  BRA `(.L_x_9) ;  /* 0xfffffffc00fc7947 */ /* 0x000fc0000383ffff */
[----:B------:R-:W-:-:S00]  /*0cc0*/  NOP ;  /* 0x0000000000007918 */ /* 0x000fc00000000000 */
        /* <DEDUP_REMOVED lines=11> */
.L_x_10:


//--------------------- .nv.shared.reserved.0     --------------------------
	.section	.nv.shared.reserved.0,"aw",@nobits
	.weak		__nv_reservedSMEM_offset_0_alias
	.size		__nv_reservedSMEM_offset_0_alias, 0, 64
	.other		__nv_reservedSMEM_offset_0_alias,@"STO_CUDA_RESERVED_SHARED STV_DEFAULT"
__nv_reservedSMEM_offset_0_alias:
	.zero		0
	.zero		64


//--------------------- .nv.constant0._Z17convolutionKernelPKfS0_Pfiiiii --------------------------
	.section	.nv.constant0._Z17convolutionKernelPKfS0_Pfiiiii,"a",@progbits
	.sectionflags	@""
	.align	4
.nv.constant0._Z17convolutionKernelPKfS0_Pfiiiii:
	.zero		940


//--------------------- SYMBOLS --------------------------

	.type		.nv.reservedSmem.offset0,@object
	.size		.nv.reservedSmem.offset0,0x4
